//
// Generated by NVIDIA NVVM Compiler
//
// Compiler Build ID: CL-36424714
// Cuda compilation tools, release 13.0, V13.0.88
// Based on NVVM 20.0.0
//

.version 9.0
.target sm_100
.address_size 64

	// .globl	_Z9bw_kernelPKhPhii

.visible .entry _Z9bw_kernelPKhPhii(
	.param .u64 .ptr .align 1 _Z9bw_kernelPKhPhii_param_0,
	.param .u64 .ptr .align 1 _Z9bw_kernelPKhPhii_param_1,
	.param .u32 _Z9bw_kernelPKhPhii_param_2,
	.param .u32 _Z9bw_kernelPKhPhii_param_3
)
{
	.reg .pred 	%p<3>;
	.reg .b16 	%rs<5>;
	.reg .b32 	%r<16>;
	.reg .b64 	%rd<8>;
	.reg .b64 	%fd<7>;

	ld.param.u64 	%rd1, [_Z9bw_kernelPKhPhii_param_0];
	ld.param.u64 	%rd2, [_Z9bw_kernelPKhPhii_param_1];
	ld.param.u32 	%r3, [_Z9bw_kernelPKhPhii_param_2];
	ld.param.u32 	%r4, [_Z9bw_kernelPKhPhii_param_3];
	mov.u32 	%r5, %ntid.x;
	mov.u32 	%r6, %ctaid.x;
	mov.u32 	%r7, %tid.x;
	mad.lo.s32 	%r1, %r5, %r6, %r7;
	add.s32 	%r8, %r3, -1;
	setp.gt.u32 	%p1, %r1, %r8;
	@%p1 bra 	$L__BB0_3;
	mov.u32 	%r9, %ntid.y;
	mov.u32 	%r10, %ctaid.y;
	mov.u32 	%r11, %tid.y;
	mad.lo.s32 	%r2, %r9, %r10, %r11;
	add.s32 	%r12, %r4, -1;
	setp.gt.u32 	%p2, %r2, %r12;
	@%p2 bra 	$L__BB0_3;
	mad.lo.s32 	%r13, %r3, %r2, %r1;
	mul.lo.s32 	%r14, %r13, 3;
	cvt.s64.s32 	%rd3, %r14;
	cvta.to.global.u64 	%rd4, %rd1;
	add.s64 	%rd5, %rd4, %rd3;
	ld.global.u8 	%rs1, [%rd5];
	cvt.rn.f64.u16 	%fd1, %rs1;
	ld.global.u8 	%rs2, [%rd5+1];
	cvt.rn.f64.u16 	%fd2, %rs2;
	mul.f64 	%fd3, %fd2, 0d3FE70A3D70A3D70A;
	fma.rn.f64 	%fd4, %fd1, 0d3FCAE147AE147AE1, %fd3;
	ld.global.u8 	%rs3, [%rd5+2];
	cvt.rn.f64.u16 	%fd5, %rs3;
	fma.rn.f64 	%fd6, %fd5, 0d3FB1EB851EB851EC, %fd4;
	cvt.rzi.u32.f64 	%r15, %fd6;
	cvt.u16.u32 	%rs4, %r15;
	cvta.to.global.u64 	%rd6, %rd2;
	add.s64 	%rd7, %rd6, %rd3;
	st.global.u8 	[%rd7], %rs4;
	st.global.u8 	[%rd7+1], %rs4;
	st.global.u8 	[%rd7+2], %rs4;
$L__BB0_3:
	ret;

}


// ===== COMPILED SASS (sm_100) =====

	.target	sm_100

	.elftype	@"ET_EXEC"


//--------------------- .note.nv.tkinfo           --------------------------
	.section	.note.nv.tkinfo,"",@"SHT_NOTE"
	.sectionflags	@"SHF_NOTE_NV_TKINFO"
	.tkinfo
        /*0018*/ 	.word	0x00000002
        /*0030*/ 	.string	""
        /*0030*/ 	.string	"ptxas"
        /*0030*/ 	.string	"Cuda compilation tools, release 13.0, V13.0.88"
        /*0030*/ 	.string	"Build cuda_13.0.r13.0/compiler.36424714_0"
        /*0030*/ 	.string	"-arch sm_100 -m 64 "



//--------------------- .note.nv.cuinfo           --------------------------
	.section	.note.nv.cuinfo,"",@"SHT_NOTE"
	.sectionflags	@"SHF_NOTE_NV_CUINFO"
        /*0018*/ 	.short	0x0002
        /*001a*/ 	.short	0x0064
        /*001c*/ 	.short	0x0082
	.zero		2


//--------------------- .nv.info                  --------------------------
	.section	.nv.info,"",@"SHT_CUDA_INFO"
	.align	4


	//----- nvinfo : EIATTR_REGCOUNT
	.align		4
        /*0000*/ 	.byte	0x04, 0x2f
        /*0002*/ 	.short	(.L_1 - .L_0)
	.align		4
.L_0:
        /*0004*/ 	.word	index@(_Z9bw_kernelPKhPhii)
        /*0008*/ 	.word	0x0000000f


	//----- nvinfo : EIATTR_FRAME_SIZE
	.align		4
.L_1:
        /*000c*/ 	.byte	0x04, 0x11
        /*000e*/ 	.short	(.L_3 - .L_2)
	.align		4
.L_2:
        /*0010*/ 	.word	index@(_Z9bw_kernelPKhPhii)
        /*0014*/ 	.word	0x00000000


	//----- nvinfo : EIATTR_MIN_STACK_SIZE
	.align		4
.L_3:
        /*0018*/ 	.byte	0x04, 0x12
        /*001a*/ 	.short	(.L_5 - .L_4)
	.align		4
.L_4:
        /*001c*/ 	.word	index@(_Z9bw_kernelPKhPhii)
        /*0020*/ 	.word	0x00000000
.L_5:


//--------------------- .nv.compat                --------------------------
	.section	.nv.compat,"",@"SHT_CUDA_COMPAT_INFO"
	.align	4
        /*0000*/ 	.byte	0x02, 0x09, 0x00, 0x00, 0x02, 0x02, 0x01, 0x00, 0x02, 0x05, 0x05, 0x00, 0x03, 0x07, 0x01, 0x01
        /*0010*/ 	.byte	0x02, 0x03, 0x00, 0x00, 0x02, 0x06, 0x01, 0x00, 0x04, 0x0b, 0x08, 0x00, 0x01, 0x00, 0x00, 0x00
        /*0020*/ 	.byte	0x00, 0x00, 0x00, 0x00


//--------------------- .nv.info._Z9bw_kernelPKhPhii --------------------------
	.section	.nv.info._Z9bw_kernelPKhPhii,"",@"SHT_CUDA_INFO"
	.sectionflags	@""
	.align	4


	//----- nvinfo : EIATTR_CUDA_API_VERSION
	.align		4
        /*0000*/ 	.byte	0x04, 0x37
        /*0002*/ 	.short	(.L_7 - .L_6)
.L_6:
        /*0004*/ 	.word	0x00000082


	//----- nvinfo : EIATTR_KPARAM_INFO
	.align		4
.L_7:
        /*0008*/ 	.byte	0x04, 0x17
        /*000a*/ 	.short	(.L_9 - .L_8)
.L_8:
        /*000c*/ 	.word	0x00000000
        /*0010*/ 	.short	0x0003
        /*0012*/ 	.short	0x0014
        /*0014*/ 	.byte	0x00, 0xf0, 0x11, 0x00


	//----- nvinfo : EIATTR_KPARAM_INFO
	.align		4
.L_9:
        /*0018*/ 	.byte	0x04, 0x17
        /*001a*/ 	.short	(.L_11 - .L_10)
.L_10:
        /*001c*/ 	.word	0x00000000
        /*0020*/ 	.short	0x0002
        /*0022*/ 	.short	0x0010
        /*0024*/ 	.byte	0x00, 0xf0, 0x11, 0x00


	//----- nvinfo : EIATTR_KPARAM_INFO
	.align		4
.L_11:
        /*0028*/ 	.byte	0x04, 0x17
        /*002a*/ 	.short	(.L_13 - .L_12)
.L_12:
        /*002c*/ 	.word	0x00000000
        /*0030*/ 	.short	0x0001
        /*0032*/ 	.short	0x0008
        /*0034*/ 	.byte	0x00, 0xf5, 0x21, 0x00


	//----- nvinfo : EIATTR_KPARAM_INFO
	.align		4
.L_13:
        /*0038*/ 	.byte	0x04, 0x17
        /*003a*/ 	.short	(.L_15 - .L_14)
.L_14:
        /*003c*/ 	.word	0x00000000
        /*0040*/ 	.short	0x0000
        /*0042*/ 	.short	0x0000
        /*0044*/ 	.byte	0x00, 0xf5, 0x21, 0x00


	//----- nvinfo : EIATTR_SPARSE_MMA_MASK
	.align		4
.L_15:
        /*0048*/ 	.byte	0x03, 0x50
        /*004a*/ 	.short	0x0000


	//----- nvinfo : EIATTR_MAXREG_COUNT
	.align		4
        /*004c*/ 	.byte	0x03, 0x1b
        /*004e*/ 	.short	0x00ff


	//----- nvinfo : EIATTR_MERCURY_ISA_VERSION
	.align		4
        /*0050*/ 	.byte	0x03, 0x5f
        /*0052*/ 	.short	0x0101


	//----- nvinfo : EIATTR_VRC_CTA_INIT_COUNT
	.align		4
        /*0054*/ 	.byte	0x02, 0x4a
	.zero		1
	.zero		1


	//----- nvinfo : EIATTR_EXIT_INSTR_OFFSETS
	.align		4
        /*0058*/ 	.byte	0x04, 0x1c
        /*005a*/ 	.short	(.L_17 - .L_16)


	//   ....[0]....
.L_16:
        /*005c*/ 	.word	0x00000080


	//   ....[1]....
        /*0060*/ 	.word	0x00000100


	//   ....[2]....
        /*0064*/ 	.word	0x000002d0


	//----- nvinfo : EIATTR_CBANK_PARAM_SIZE
	.align		4
.L_17:
        /*0068*/ 	.byte	0x03, 0x19
        /*006a*/ 	.short	0x0018


	//----- nvinfo : EIATTR_PARAM_CBANK
	.align		4
        /*006c*/ 	.byte	0x04, 0x0a
        /*006e*/ 	.short	(.L_19 - .L_18)
	.align		4
.L_18:
        /*0070*/ 	.word	index@(.nv.constant0._Z9bw_kernelPKhPhii)
        /*0074*/ 	.short	0x0380
        /*0076*/ 	.short	0x0018


	//----- nvinfo : EIATTR_SW_WAR
	.align		4
.L_19:
        /*0078*/ 	.byte	0x04, 0x36
        /*007a*/ 	.short	(.L_21 - .L_20)
.L_20:
        /*007c*/ 	.word	0x00000008
.L_21:


//--------------------- .nv.callgraph             --------------------------
	.section	.nv.callgraph,"",@"SHT_CUDA_CALLGRAPH"
	.align	4
	.sectionentsize	8
	.align		4
        /*0000*/ 	.word	0x00000000
	.align		4
        /*0004*/ 	.word	0xffffffff
	.align		4
        /*0008*/ 	.word	0x00000000
	.align		4
        /*000c*/ 	.word	0xfffffffe
	.align		4
        /*0010*/ 	.word	0x00000000
	.align		4
        /*0014*/ 	.word	0xfffffffd
	.align		4
        /*0018*/ 	.word	0x00000000
	.align		4
        /*001c*/ 	.word	0xfffffffc


//--------------------- .text._Z9bw_kernelPKhPhii --------------------------
	.section	.text._Z9bw_kernelPKhPhii,"ax",@progbits
	.align	128
        .global         _Z9bw_kernelPKhPhii
        .type           _Z9bw_kernelPKhPhii,@function
        .size           _Z9bw_kernelPKhPhii,(.L_x_1 - _Z9bw_kernelPKhPhii)
        .other          _Z9bw_kernelPKhPhii,@"STO_CUDA_ENTRY STV_DEFAULT"
_Z9bw_kernelPKhPhii:
.text._Z9bw_kernelPKhPhii:
[----:B------:R-:W-:Y:S01]  /*0000*/  LDC R1, c[0x0][0x37c] ;  /* 0x0000df00ff017b82 */ /* 0x000fe20000000800 */
[----:B------:R-:W0:Y:S01]  /*0010*/  S2R R0, SR_CTAID.X ;  /* 0x0000000000007919 */ /* 0x000e220000002500 */
[----:B------:R-:W1:Y:S01]  /*0020*/  LDCU UR6, c[0x0][0x390] ;  /* 0x00007200ff0677ac */ /* 0x000e620008000800 */
[----:B------:R-:W0:Y:S01]  /*0030*/  S2R R3, SR_TID.X ;  /* 0x0000000000037919 */ /* 0x000e220000002100 */
[----:B------:R-:W0:Y:S01]  /*0040*/  LDCU UR5, c[0x0][0x360] ;  /* 0x00006c00ff0577ac */ /* 0x000e220008000800 */
[----:B-1----:R-:W-:Y:S01]  /*0050*/  UIADD3 UR4, UPT, UPT, UR6, -0x1, URZ ;  /* 0xffffffff06047890 */ /* 0x002fe2000fffe0ff */
[----:B0-----:R-:W-:-:S05]  /*0060*/  IMAD R0, R0, UR5, R3 ;  /* 0x0000000500007c24 */ /* 0x001fca000f8e0203 */
[----:B------:R-:W-:-:S13]  /*0070*/  ISETP.GT.U32.AND P0, PT, R0, UR4, PT ;  /* 0x0000000400007c0c */ /* 0x000fda000bf04070 */
[----:B------:R-:W-:Y:S05]  /*0080*/  @P0 EXIT ;  /* 0x000000000000094d */ /* 0x000fea0003800000 */
[----:B------:R-:W0:Y:S01]  /*0090*/  S2R R3, SR_CTAID.Y ;  /* 0x0000000000037919 */ /* 0x000e220000002600 */
[----:B------:R-:W1:Y:S01]  /*00a0*/  LDCU UR4, c[0x0][0x394] ;  /* 0x00007280ff0477ac */ /* 0x000e620008000800 */
[----:B------:R-:W0:Y:S01]  /*00b0*/  S2R R2, SR_TID.Y ;  /* 0x0000000000027919 */ /* 0x000e220000002200 */
[----:B------:R-:W0:Y:S01]  /*00c0*/  LDCU UR5, c[0x0][0x364] ;  /* 0x00006c80ff0577ac */ /* 0x000e220008000800 */
[----:B-1----:R-:W-:Y:S01]  /*00d0*/  UIADD3 UR4, UPT, UPT, UR4, -0x1, URZ ;  /* 0xffffffff04047890 */ /* 0x002fe2000fffe0ff */
[----:B0-----:R-:W-:-:S05]  /*00e0*/  IMAD R3, R3, UR5, R2 ;  /* 0x0000000503037c24 */ /* 0x001fca000f8e0202 */
[----:B------:R-:W-:-:S13]  /*00f0*/  ISETP.GT.U32.AND P0, PT, R3, UR4, PT ;  /* 0x0000000403007c0c */ /* 0x000fda000bf04070 */
[----:B------:R-:W-:Y:S05]  /*0100*/  @P0 EXIT ;  /* 0x000000000000094d */ /* 0x000fea0003800000 */
[----:B------:R-:W0:Y:S01]  /*0110*/  LDCU.128 UR8, c[0x0][0x380] ;  /* 0x00007000ff0877ac */ /* 0x000e220008000c00 */
[----:B------:R-:W-:Y:S01]  /*0120*/  IMAD R0, R3, UR6, R0 ;  /* 0x0000000603007c24 */ /* 0x000fe2000f8e0200 */
[----:B------:R-:W1:Y:S03]  /*0130*/  LDCU.64 UR4, c[0x0][0x358] ;  /* 0x00006b00ff0477ac */ /* 0x000e660008000a00 */
[----:B------:R-:W-:-:S05]  /*0140*/  IMAD R0, R0, 0x3, RZ ;  /* 0x0000000300007824 */ /* 0x000fca00078e02ff */
[----:B------:R-:W-:Y:S02]  /*0150*/  SHF.R.S32.HI R12, RZ, 0x1f, R0 ;  /* 0x0000001fff0c7819 */ /* 0x000fe40000011400 */
[----:B0-----:R-:W-:-:S04]  /*0160*/  IADD3 R2, P0, PT, R0, UR8, RZ ;  /* 0x0000000800027c10 */ /* 0x001fc8000ff1e0ff */
[----:B------:R-:W-:-:S05]  /*0170*/  IADD3.X R3, PT, PT, R12, UR9, RZ, P0, !PT ;  /* 0x000000090c037c10 */ /* 0x000fca00087fe4ff */
[----:B-1----:R-:W2:Y:S04]  /*0180*/  LDG.E.U8 R11, desc[UR4][R2.64+0x1] ;  /* 0x00000104020b7981 */ /* 0x002ea8000c1e1100 */
[----:B------:R-:W3:Y:S04]  /*0190*/  LDG.E.U8 R10, desc[UR4][R2.64] ;  /* 0x00000004020a7981 */ /* 0x000ee8000c1e1100 */
[----:B------:R0:W4:Y:S01]  /*01a0*/  LDG.E.U8 R8, desc[UR4][R2.64+0x2] ;  /* 0x0000020402087981 */ /* 0x000122000c1e1100 */
[----:B------:R-:W-:Y:S01]  /*01b0*/  UMOV UR8, 0x70a3d70a ;  /* 0x70a3d70a00087882 */ /* 0x000fe20000000000 */
[----:B------:R-:W-:Y:S01]  /*01c0*/  UMOV UR9, 0x3fe70a3d ;  /* 0x3fe70a3d00097882 */ /* 0x000fe20000000000 */
[----:B0-----:R-:W-:-:S04]  /*01d0*/  IADD3 R2, P0, PT, R0, UR10, RZ ;  /* 0x0000000a00027c10 */ /* 0x001fc8000ff1e0ff */
[----:B------:R-:W-:Y:S01]  /*01e0*/  IADD3.X R3, PT, PT, R12, UR11, RZ, P0, !PT ;  /* 0x0000000b0c037c10 */ /* 0x000fe200087fe4ff */
[----:B--2---:R-:W0:Y:S08]  /*01f0*/  I2F.F64.U16 R6, R11 ;  /* 0x0000000b00067312 */ /* 0x004e300000101800 */
[----:B---3--:R-:W1:Y:S01]  /*0200*/  I2F.F64.U16 R4, R10 ;  /* 0x0000000a00047312 */ /* 0x008e620000101800 */
[----:B0-----:R-:W-:-:S07]  /*0210*/  DMUL R6, R6, UR8 ;  /* 0x0000000806067c28 */ /* 0x001fce0008000000 */
[----:B----4-:R-:W0:Y:S01]  /*0220*/  I2F.F64.U16 R8, R8 ;  /* 0x0000000800087312 */ /* 0x010e220000101800 */
[----:B------:R-:W-:Y:S01]  /*0230*/  UMOV UR8, 0xae147ae1 ;  /* 0xae147ae100087882 */ /* 0x000fe20000000000 */
[----:B------:R-:W-:Y:S02]  /*0240*/  UMOV UR9, 0x3fcae147 ;  /* 0x3fcae14700097882 */ /* 0x000fe40000000000 */
[----:B-1----:R-:W-:Y:S01]  /*0250*/  DFMA R4, R4, UR8, R6 ;  /* 0x0000000804047c2b */ /* 0x002fe20008000006 */
[----:B------:R-:W-:Y:S01]  /*0260*/  UMOV UR8, 0x1eb851ec ;  /* 0x1eb851ec00087882 */ /* 0x000fe20000000000 */
[----:B------:R-:W-:-:S06]  /*0270*/  UMOV UR9, 0x3fb1eb85 ;  /* 0x3fb1eb8500097882 */ /* 0x000fcc0000000000 */
[----:B0-----:R-:W-:-:S10]  /*0280*/  DFMA R4, R8, UR8, R4 ;  /* 0x0000000808047c2b */ /* 0x001fd40008000004 */
[----:B------:R-:W0:Y:S02]  /*0290*/  F2I.U32.F64.TRUNC R5, R4 ;  /* 0x0000000400057311 */ /* 0x000e24000030d000 */
[----:B0-----:R-:W-:Y:S04]  /*02a0*/  STG.E.U8 desc[UR4][R2.64], R5 ;  /* 0x0000000502007986 */ /* 0x001fe8000c101104 */
[----:B------:R-:W-:Y:S04]  /*02b0*/  STG.E.U8 desc[UR4][R2.64+0x1], R5 ;  /* 0x0000010502007986 */ /* 0x000fe8000c101104 */
[----:B------:R-:W-:Y:S01]  /*02c0*/  STG.E.U8 desc[UR4][R2.64+0x2], R5 ;  /* 0x0000020502007986 */ /* 0x000fe2000c101104 */
[----:B------:R-:W-:Y:S05]  /*02d0*/  EXIT ;  /* 0x000000000000794d */ /* 0x000fea0003800000 */
.L_x_0:
[----:B------:R-:W-:-:S00]  /*02e0*/  BRA `(.L_x_0) ;  /* 0xfffffffc00fc7947 */ /* 0x000fc0000383ffff */
[----:B------:R-:W-:-:S00]  /*02f0*/  NOP ;  /* 0x0000000000007918 */ /* 0x000fc00000000000 */
        /* <DEDUP_REMOVED lines=8> */
.L_x_1:


//--------------------- .nv.shared.reserved.0     --------------------------
	.section	.nv.shared.reserved.0,"aw",@nobits
	.weak		__nv_reservedSMEM_offset_0_alias
	.size		__nv_reservedSMEM_offset_0_alias, 0, 64
	.other		__nv_reservedSMEM_offset_0_alias,@"STO_CUDA_RESERVED_SHARED STV_DEFAULT"
__nv_reservedSMEM_offset_0_alias:
	.zero		0
	.zero		64


//--------------------- .nv.constant0._Z9bw_kernelPKhPhii --------------------------
	.section	.nv.constant0._Z9bw_kernelPKhPhii,"a",@progbits
	.sectionflags	@""
	.align	4
.nv.constant0._Z9bw_kernelPKhPhii:
	.zero		920


//--------------------- SYMBOLS --------------------------

	.type		.nv.reservedSmem.offset0,@object
	.size		.nv.reservedSmem.offset0,0x4
